	.headerflags	@"EF_CUDA_TEXMODE_UNIFIED EF_CUDA_64BIT_ADDRESS EF_CUDA_SM86 EF_CUDA_VIRTUAL_SM(EF_CUDA_SM86)"
	.elftype	@"ET_EXEC"


//--------------------- .nv.info                  --------------------------
	.section	.nv.info,"",@"SHT_CUDA_INFO"
	.align	4


	//----- nvinfo : EIATTR_REGCOUNT
	.align		4
        /*0000*/ 	.byte	0x04, 0x2f
        /*0002*/ 	.short	(.L_1 - .L_0)
	.align		4
.L_0:
        /*0004*/ 	.word	index@(triton_poi_fused__to_copy_17)
        /*0008*/ 	.word	0x0000001c


	//----- nvinfo : EIATTR_MIN_STACK_SIZE
	.align		4
.L_1:
        /*000c*/ 	.byte	0x04, 0x12
        /*000e*/ 	.short	(.L_3 - .L_2)
	.align		4
.L_2:
        /*0010*/ 	.word	index@(triton_poi_fused__to_copy_17)
        /*0014*/ 	.word	0x00000000


	//----- nvinfo : EIATTR_FRAME_SIZE
	.align		4
.L_3:
        /*0018*/ 	.byte	0x04, 0x11
        /*001a*/ 	.short	(.L_5 - .L_4)
	.align		4
.L_4:
        /*001c*/ 	.word	index@(triton_poi_fused__to_copy_17)
        /*0020*/ 	.word	0x00000000


	//----- nvinfo : EIATTR_MIN_STACK_SIZE
	.align		4
.L_5:
        /*0024*/ 	.byte	0x04, 0x12
        /*0026*/ 	.short	(.L_7 - .L_6)
	.align		4
.L_6:
        /*0028*/ 	.word	index@(triton_poi_fused__to_copy_17)
        /*002c*/ 	.word	0x00000000
.L_7:


//--------------------- .nv.info.triton_poi_fused__to_copy_17 --------------------------
	.section	.nv.info.triton_poi_fused__to_copy_17,"",@"SHT_CUDA_INFO"
	.sectionflags	@""
	.align	4


	//----- nvinfo : EIATTR_CUDA_API_VERSION
	.align		4
        /*0000*/ 	.byte	0x04, 0x37
        /*0002*/ 	.short	(.L_9 - .L_8)
.L_8:
        /*0004*/ 	.word	0x0000007c


	//----- nvinfo : EIATTR_SW2861232_WAR
	.align		4
.L_9:
        /*0008*/ 	.byte	0x01, 0x35
	.zero		2


	//----- nvinfo : EIATTR_PARAM_CBANK
	.align		4
        /*000c*/ 	.byte	0x04, 0x0a
        /*000e*/ 	.short	(.L_11 - .L_10)
	.align		4
.L_10:
        /*0010*/ 	.word	index@(.nv.constant0.triton_poi_fused__to_copy_17)
        /*0014*/ 	.short	0x0160
        /*0016*/ 	.short	0x0038


	//----- nvinfo : EIATTR_CBANK_PARAM_SIZE
	.align		4
.L_11:
        /*0018*/ 	.byte	0x03, 0x19
        /*001a*/ 	.short	0x0038


	//----- nvinfo : EIATTR_KPARAM_INFO
	.align		4
        /*001c*/ 	.byte	0x04, 0x17
        /*001e*/ 	.short	(.L_13 - .L_12)
.L_12:
        /*0020*/ 	.word	0x00000000
        /*0024*/ 	.short	0x0006
        /*0026*/ 	.short	0x0030
        /*0028*/ 	.byte	0x00, 0xf4, 0x21, 0x00


	//----- nvinfo : EIATTR_KPARAM_INFO
	.align		4
.L_13:
        /*002c*/ 	.byte	0x04, 0x17
        /*002e*/ 	.short	(.L_15 - .L_14)
.L_14:
        /*0030*/ 	.word	0x00000000
        /*0034*/ 	.short	0x0005
        /*0036*/ 	.short	0x0028
        /*0038*/ 	.byte	0x00, 0xf0, 0x11, 0x00


	//----- nvinfo : EIATTR_KPARAM_INFO
	.align		4
.L_15:
        /*003c*/ 	.byte	0x04, 0x17
        /*003e*/ 	.short	(.L_17 - .L_16)
.L_16:
        /*0040*/ 	.word	0x00000000
        /*0044*/ 	.short	0x0004
        /*0046*/ 	.short	0x0020
        /*0048*/ 	.byte	0x00, 0xf4, 0x21, 0x00


	//----- nvinfo : EIATTR_KPARAM_INFO
	.align		4
.L_17:
        /*004c*/ 	.byte	0x04, 0x17
        /*004e*/ 	.short	(.L_19 - .L_18)
.L_18:
        /*0050*/ 	.word	0x00000000
        /*0054*/ 	.short	0x0003
        /*0056*/ 	.short	0x0018
        /*0058*/ 	.byte	0x00, 0xf4, 0x21, 0x00


	//----- nvinfo : EIATTR_KPARAM_INFO
	.align		4
.L_19:
        /*005c*/ 	.byte	0x04, 0x17
        /*005e*/ 	.short	(.L_21 - .L_20)
.L_20:
        /*0060*/ 	.word	0x00000000
        /*0064*/ 	.short	0x0002
        /*0066*/ 	.short	0x0010
        /*0068*/ 	.byte	0x00, 0xf4, 0x21, 0x00


	//----- nvinfo : EIATTR_KPARAM_INFO
	.align		4
.L_21:
        /*006c*/ 	.byte	0x04, 0x17
        /*006e*/ 	.short	(.L_23 - .L_22)
.L_22:
        /*0070*/ 	.word	0x00000000
        /*0074*/ 	.short	0x0001
        /*0076*/ 	.short	0x0008
        /*0078*/ 	.byte	0x00, 0xf4, 0x21, 0x00


	//----- nvinfo : EIATTR_KPARAM_INFO
	.align		4
.L_23:
        /*007c*/ 	.byte	0x04, 0x17
        /*007e*/ 	.short	(.L_25 - .L_24)
.L_24:
        /*0080*/ 	.word	0x00000000
        /*0084*/ 	.short	0x0000
        /*0086*/ 	.short	0x0000
        /*0088*/ 	.byte	0x00, 0xf4, 0x21, 0x00


	//----- nvinfo : EIATTR_MAXREG_COUNT
	.align		4
.L_25:
        /*008c*/ 	.byte	0x03, 0x1b
        /*008e*/ 	.short	0x00ff


	//----- nvinfo : EIATTR_EXIT_INSTR_OFFSETS
	.align		4
        /*0090*/ 	.byte	0x04, 0x1c
        /*0092*/ 	.short	(.L_27 - .L_26)


	//   ....[0]....
.L_26:
        /*0094*/ 	.word	0x000005a0


	//----- nvinfo : EIATTR_REQNTID
	.align		4
.L_27:
        /*0098*/ 	.byte	0x04, 0x10
        /*009a*/ 	.short	(.L_29 - .L_28)
.L_28:
        /*009c*/ 	.word	0x00000100
        /*00a0*/ 	.word	0x00000001
        /*00a4*/ 	.word	0x00000001
.L_29:


//--------------------- .nv.callgraph             --------------------------
	.section	.nv.callgraph,"",@"SHT_CUDA_CALLGRAPH"
	.align	4
	.sectionentsize	8
	.align		4
        /*0000*/ 	.word	0x00000000
	.align		4
        /*0004*/ 	.word	0xffffffff
	.align		4
        /*0008*/ 	.word	0x00000000
	.align		4
        /*000c*/ 	.word	0xfffffffe
	.align		4
        /*0010*/ 	.word	0x00000000
	.align		4
        /*0014*/ 	.word	0xfffffffd
	.align		4
        /*0018*/ 	.word	0x00000000
	.align		4
        /*001c*/ 	.word	0xfffffffc


//--------------------- .nv.rel.action            --------------------------
	.section	.nv.rel.action,"",@"SHT_CUDA_RELOCINFO"
	.align	8
	.sectionentsize	8
        /*0000*/ 	.byte	0x73, 0x00, 0x00, 0x00, 0x00, 0x00, 0x00, 0x00, 0x00, 0x00, 0x00, 0x11, 0x25, 0x00, 0x05, 0x36


//--------------------- .nv.constant0.triton_poi_fused__to_copy_17 --------------------------
	.section	.nv.constant0.triton_poi_fused__to_copy_17,"a",@progbits
	.sectionflags	@""
	.align	4
.nv.constant0.triton_poi_fused__to_copy_17:
	.zero		408


//--------------------- .text.triton_poi_fused__to_copy_17 --------------------------
	.section	.text.triton_poi_fused__to_copy_17,"ax",@progbits
	.sectioninfo	@"SHI_REGISTERS=28"
	.align	128
        .global         triton_poi_fused__to_copy_17
        .type           triton_poi_fused__to_copy_17,@function
        .size           triton_poi_fused__to_copy_17,(.L_x_1 - triton_poi_fused__to_copy_17)
        .other          triton_poi_fused__to_copy_17,@"STO_CUDA_ENTRY STV_DEFAULT"
triton_poi_fused__to_copy_17:
.text.triton_poi_fused__to_copy_17:
[----:B------:R-:W-:Y:S02]  /*0000*/  IMAD.MOV.U32 R1, RZ, RZ, c[0x0][0x28] ;  /* 0x00000a00ff017624 */ /* 0x000fe400078e00ff */
[----:B------:R-:W0:Y:S01]  /*0010*/  S2R R5, SR_TID.X ;  /* 0x0000000000057919 */ /* 0x000e220000002100 */
[----:B------:R-:W-:-:S03]  /*0020*/  ULDC.64 UR4, c[0x0][0x118] ;  /* 0x0000460000047ab9 */ /* 0x000fc60000000a00 */
[----:B------:R-:W1:Y:S01]  /*0030*/  S2R R7, SR_CTAID.X ;  /* 0x0000000000077919 */ /* 0x000e620000002500 */
[----:B0-----:R-:W-:Y:S01]  /*0040*/  IMAD.SHL.U32 R5, R5, 0x2, RZ ;  /* 0x0000000205057824 */ /* 0x001fe200078e00ff */
[----:B-1----:R-:W-:-:S04]  /*0050*/  SHF.R.S32.HI R13, RZ, 0x16, R7 ;  /* 0x00000016ff0d7819 */ /* 0x002fc80000011407 */
[----:B------:R-:W-:Y:S02]  /*0060*/  LOP3.LUT R2, R5, 0x1fe, RZ, 0xc0, !PT ;  /* 0x000001fe05027812 */ /* 0x000fe400078ec0ff */
[----:B------:R-:W-:Y:S02]  /*0070*/  SGXT R13, R13, 0x1 ;  /* 0x000000010d0d781a */ /* 0x000fe40000000200 */
[----:B------:R-:W-:Y:S01]  /*0080*/  LEA R3, R7, R2, 0x9 ;  /* 0x0000000207037211 */ /* 0x000fe200078e48ff */
[----:B------:R-:W-:-:S03]  /*0090*/  IMAD.MOV.U32 R2, RZ, RZ, RZ ;  /* 0x000000ffff027224 */ /* 0x000fc600078e00ff */
[C---:B------:R-:W-:Y:S01]  /*00a0*/  IADD3 R0, R3.reuse, 0x1, RZ ;  /* 0x0000000103007810 */ /* 0x040fe20007ffe0ff */
[----:B------:R-:W-:-:S04]  /*00b0*/  IMAD.HI R4, R3, 0x78787879, RZ ;  /* 0x7878787903047827 */ /* 0x000fc800078e02ff */
[----:B------:R-:W-:Y:S01]  /*00c0*/  IMAD.HI R2, R3, -0x5f5f5f5f, R2 ;  /* 0xa0a0a0a103027827 */ /* 0x000fe200078e0202 */
[----:B------:R-:W-:-:S03]  /*00d0*/  SHF.R.U32.HI R7, RZ, 0x1f, R4 ;  /* 0x0000001fff077819 */ /* 0x000fc60000011604 */
[----:B------:R-:W-:Y:S01]  /*00e0*/  IMAD.HI R6, R0, 0x78787879, RZ ;  /* 0x7878787900067827 */ /* 0x000fe200078e02ff */
[----:B------:R-:W-:Y:S02]  /*00f0*/  LEA.HI.SX32 R9, R4, R7, 0xf ;  /* 0x0000000704097211 */ /* 0x000fe400078f7aff */
[----:B------:R-:W-:Y:S02]  /*0100*/  LEA.HI R4, R13, R0, RZ, 0x6 ;  /* 0x000000000d047211 */ /* 0x000fe400078f30ff */
[----:B------:R-:W-:Y:S01]  /*0110*/  SHF.R.U32.HI R7, RZ, 0x1f, R2 ;  /* 0x0000001fff077819 */ /* 0x000fe20000011602 */
[----:B------:R-:W-:Y:S01]  /*0120*/  IMAD R9, R9, -0x44000, R3 ;  /* 0xfffbc00009097824 */ /* 0x000fe200078e0203 */
[----:B------:R-:W-:Y:S02]  /*0130*/  LEA.HI R13, R13, R3, RZ, 0x6 ;  /* 0x000000030d0d7211 */ /* 0x000fe400078f30ff */
[----:B------:R-:W-:Y:S02]  /*0140*/  LOP3.LUT R15, R4, 0xffc0, RZ, 0xc0, !PT ;  /* 0x0000ffc0040f7812 */ /* 0x000fe400078ec0ff */
[----:B------:R-:W-:-:S02]  /*0150*/  LEA.HI.SX32 R7, R2, R7, 0xb ;  /* 0x0000000702077211 */ /* 0x000fc400078f5aff */
[----:B------:R-:W-:Y:S02]  /*0160*/  LOP3.LUT R2, R13, 0xffffffc0, RZ, 0xc0, !PT ;  /* 0xffffffc00d027812 */ /* 0x000fe400078ec0ff */
[----:B------:R-:W-:Y:S02]  /*0170*/  SHF.R.U32.HI R11, RZ, 0x1f, R6 ;  /* 0x0000001fff0b7819 */ /* 0x000fe40000011606 */
[----:B------:R-:W-:Y:S01]  /*0180*/  IADD3 R15, R0, -R15, RZ ;  /* 0x8000000f000f7210 */ /* 0x000fe20007ffe0ff */
[----:B------:R-:W-:Y:S01]  /*0190*/  IMAD.IADD R5, R5, 0x1, -R2 ;  /* 0x0000000105057824 */ /* 0x000fe200078e0a02 */
[----:B------:R-:W-:Y:S01]  /*01a0*/  LEA.HI.SX32 R11, R6, R11, 0xf ;  /* 0x0000000b060b7211 */ /* 0x000fe200078f7aff */
[----:B------:R-:W-:Y:S01]  /*01b0*/  IMAD R6, R7, 0x88000, RZ ;  /* 0x0008800007067824 */ /* 0x000fe200078e02ff */
[----:B------:R-:W-:Y:S02]  /*01c0*/  LOP3.LUT R4, R15, 0x80, RZ, 0xc0, !PT ;  /* 0x000000800f047812 */ /* 0x000fe400078ec0ff */
[----:B------:R-:W-:Y:S01]  /*01d0*/  SHF.L.U32 R9, R9, 0x1, RZ ;  /* 0x0000000109097819 */ /* 0x000fe200000006ff */
[----:B------:R-:W-:Y:S01]  /*01e0*/  IMAD R11, R11, -0x44000, R0 ;  /* 0xfffbc0000b0b7824 */ /* 0x000fe200078e0200 */
[----:B------:R-:W-:Y:S01]  /*01f0*/  LEA.HI R15, R4, R15, RZ, 0x19 ;  /* 0x0000000f040f7211 */ /* 0x000fe200078fc8ff */
[----:B------:R-:W-:Y:S01]  /*0200*/  IMAD.MOV.U32 R0, RZ, RZ, 0x4 ;  /* 0x00000004ff007424 */ /* 0x000fe200078e00ff */
[----:B------:R-:W-:Y:S01]  /*0210*/  PRMT R7, R5, 0x8880, RZ ;  /* 0x0000888005077816 */ /* 0x000fe200000000ff */
[----:B------:R-:W-:Y:S01]  /*0220*/  IMAD R11, R11, 0x2, R6 ;  /* 0x000000020b0b7824 */ /* 0x000fe200078e0206 */
[----:B------:R-:W-:-:S02]  /*0230*/  IADD3 R5, R9, R6, RZ ;  /* 0x0000000609057210 */ /* 0x000fc40007ffe0ff */
[----:B------:R-:W-:Y:S02]  /*0240*/  SHF.R.S32.HI R13, RZ, 0x1f, R9 ;  /* 0x0000001fff0d7819 */ /* 0x000fe40000011409 */
[----:B------:R-:W-:Y:S01]  /*0250*/  IADD3 R9, P0, R9, R6, RZ ;  /* 0x0000000609097210 */ /* 0x000fe20007f1e0ff */
[----:B------:R-:W-:Y:S01]  /*0260*/  IMAD.WIDE R4, R5, R0, c[0x0][0x160] ;  /* 0x0000580005047625 */ /* 0x000fe200078e0200 */
[----:B------:R-:W-:Y:S02]  /*0270*/  PRMT R12, R15, 0x8880, RZ ;  /* 0x000088800f0c7816 */ /* 0x000fe400000000ff */
[----:B------:R-:W-:Y:S02]  /*0280*/  LEA.HI.X.SX32 R14, R6, R13, 0x1, P0 ;  /* 0x0000000d060e7211 */ /* 0x000fe400000f0eff */
[----:B------:R-:W-:Y:S01]  /*0290*/  SHF.R.S32.HI R6, RZ, 0x1, R7 ;  /* 0x00000001ff067819 */ /* 0x000fe20000011407 */
[----:B------:R0:W2:Y:S01]  /*02a0*/  LDG.E.EL R4, [R4.64] ;  /* 0x0000000404047981 */ /* 0x0000a2000c2e1900 */
[----:B------:R-:W-:-:S02]  /*02b0*/  SHF.R.S32.HI R12, RZ, 0x1, R12 ;  /* 0x00000001ff0c7819 */ /* 0x000fc4000001140c */
[----:B------:R-:W-:Y:S02]  /*02c0*/  LOP3.LUT R13, R2, 0x1, RZ, 0xfc, !PT ;  /* 0x00000001020d7812 */ /* 0x000fe400078efcff */
[----:B------:R-:W-:Y:S02]  /*02d0*/  PRMT R19, R6, 0x9910, RZ ;  /* 0x0000991006137816 */ /* 0x000fe400000000ff */
[----:B------:R-:W-:Y:S02]  /*02e0*/  PRMT R21, R12, 0x9910, RZ ;  /* 0x000099100c157816 */ /* 0x000fe400000000ff */
[C---:B------:R-:W-:Y:S01]  /*02f0*/  IADD3 R7, R11.reuse, 0x1, RZ ;  /* 0x000000010b077810 */ /* 0x040fe20007ffe0ff */
[-C--:B------:R-:W-:Y:S01]  /*0300*/  IMAD.WIDE R10, R11, R0.reuse, c[0x0][0x160] ;  /* 0x000058000b0a7625 */ /* 0x080fe200078e0200 */
[----:B------:R-:W-:Y:S02]  /*0310*/  LEA R8, P0, R9, c[0x0][0x160], 0x2 ;  /* 0x0000580009087a11 */ /* 0x000fe400078010ff */
[-C--:B------:R-:W-:Y:S01]  /*0320*/  LEA R23, R19, R13.reuse, 0x1 ;  /* 0x0000000d13177211 */ /* 0x080fe200078e08ff */
[----:B------:R-:W-:Y:S01]  /*0330*/  IMAD.WIDE R6, R7, R0, c[0x0][0x160] ;  /* 0x0000580007067625 */ /* 0x000fe200078e0200 */
[----:B------:R-:W-:Y:S01]  /*0340*/  LEA R25, R21, R13, 0x1 ;  /* 0x0000000d15197211 */ /* 0x000fe200078e08ff */
[----:B0-----:R0:W3:Y:S01]  /*0350*/  LDG.E.EL R5, [R10.64] ;  /* 0x000000040a057981 */ /* 0x0010e2000c2e1900 */
[----:B------:R-:W-:Y:S01]  /*0360*/  LEA.HI.X R9, R9, c[0x0][0x164], R14, 0x2, P0 ;  /* 0x0000590009097a11 */ /* 0x000fe200000f140e */
[----:B------:R-:W-:-:S02]  /*0370*/  IMAD R19, R19, 0x2, R2 ;  /* 0x0000000213137824 */ /* 0x000fc400078e0202 */
[-C--:B------:R-:W-:Y:S01]  /*0380*/  IMAD.WIDE R14, R23, R0.reuse, c[0x0][0x168] ;  /* 0x00005a00170e7625 */ /* 0x080fe200078e0200 */
[----:B------:R-:W4:Y:S03]  /*0390*/  LDG.E.EL R6, [R6.64] ;  /* 0x0000000406067981 */ /* 0x000f26000c2e1900 */
[----:B------:R-:W-:Y:S01]  /*03a0*/  IMAD R21, R21, 0x2, R2 ;  /* 0x0000000215157824 */ /* 0x000fe200078e0202 */
[----:B------:R-:W5:Y:S01]  /*03b0*/  LDG.E.EL R8, [R8.64+0x4] ;  /* 0x0000040408087981 */ /* 0x000f62000c2e1900 */
[----:B------:R-:W-:-:S03]  /*03c0*/  IMAD.WIDE R16, R25, R0, c[0x0][0x168] ;  /* 0x00005a0019107625 */ /* 0x000fc600078e0200 */
[----:B------:R-:W5:Y:S01]  /*03d0*/  LDG.E.EL R15, [R14.64] ;  /* 0x000000040e0f7981 */ /* 0x000f62000c2e1900 */
[----:B------:R-:W-:-:S03]  /*03e0*/  IMAD.WIDE R22, R23, R0, c[0x0][0x170] ;  /* 0x00005c0017167625 */ /* 0x000fc600078e0200 */
[----:B------:R-:W4:Y:S01]  /*03f0*/  LDG.E.EL R17, [R16.64] ;  /* 0x0000000410117981 */ /* 0x000f22000c2e1900 */
[----:B------:R-:W-:-:S03]  /*0400*/  IMAD.WIDE R24, R25, R0, c[0x0][0x170] ;  /* 0x00005c0019187625 */ /* 0x000fc600078e0200 */
[----:B------:R-:W2:Y:S01]  /*0410*/  LDG.E.EL R23, [R22.64] ;  /* 0x0000000416177981 */ /* 0x000ea2000c2e1900 */
[----:B------:R-:W-:-:S03]  /*0420*/  IMAD.WIDE R12, R19, R0, c[0x0][0x168] ;  /* 0x00005a00130c7625 */ /* 0x000fc600078e0200 */
[----:B------:R-:W3:Y:S01]  /*0430*/  LDG.E.EL R25, [R24.64] ;  /* 0x0000000418197981 */ /* 0x000ee2000c2e1900 */
[----:B0-----:R-:W-:-:S03]  /*0440*/  IMAD.WIDE R10, R21, R0, c[0x0][0x168] ;  /* 0x00005a00150a7625 */ /* 0x001fc600078e0200 */
[----:B------:R-:W3:Y:S01]  /*0450*/  LDG.E.EL R13, [R12.64] ;  /* 0x000000040c0d7981 */ /* 0x000ee2000c2e1900 */
[----:B------:R-:W-:-:S03]  /*0460*/  IMAD.WIDE R18, R19, R0, c[0x0][0x170] ;  /* 0x00005c0013127625 */ /* 0x000fc600078e0200 */
[----:B------:R-:W3:Y:S01]  /*0470*/  LDG.E.EL R10, [R10.64] ;  /* 0x000000040a0a7981 */ /* 0x000ee2000c2e1900 */
[----:B------:R-:W-:-:S03]  /*0480*/  IMAD.WIDE R20, R21, R0, c[0x0][0x170] ;  /* 0x00005c0015147625 */ /* 0x000fc600078e0200 */
[----:B------:R-:W3:Y:S04]  /*0490*/  LDG.E.EL R19, [R18.64] ;  /* 0x0000000412137981 */ /* 0x000ee8000c2e1900 */
[----:B------:R-:W3:Y:S01]  /*04a0*/  LDG.E.EL R20, [R20.64] ;  /* 0x0000000414147981 */ /* 0x000ee2000c2e1900 */
[----:B------:R-:W-:Y:S01]  /*04b0*/  MOV R2, 0x2 ;  /* 0x0000000200027802 */ /* 0x000fe20000000f00 */
[----:B-----5:R-:W-:Y:S01]  /*04c0*/  FMUL R15, R8, R15 ;  /* 0x0000000f080f7220 */ /* 0x020fe20000400000 */
[----:B----4-:R-:W-:Y:S01]  /*04d0*/  FMUL R0, R6, R17 ;  /* 0x0000001106007220 */ /* 0x010fe20000400000 */
[----:B--2---:R-:W-:Y:S01]  /*04e0*/  FMUL R8, R8, R23 ;  /* 0x0000001708087220 */ /* 0x004fe20000400000 */
[----:B---3--:R-:W-:Y:S01]  /*04f0*/  FMUL R7, R6, R25 ;  /* 0x0000001906077220 */ /* 0x008fe20000400000 */
[C---:B------:R-:W-:Y:S01]  /*0500*/  FFMA R13, R4.reuse, R13, R15 ;  /* 0x0000000d040d7223 */ /* 0x040fe2000000000f */
[C---:B------:R-:W-:Y:S01]  /*0510*/  FFMA R0, R5.reuse, R10, R0 ;  /* 0x0000000a05007223 */ /* 0x040fe20000000000 */
[----:B------:R-:W-:Y:S01]  /*0520*/  FFMA R8, R4, R19, R8 ;  /* 0x0000001304087223 */ /* 0x000fe20000000008 */
[----:B------:R-:W-:-:S03]  /*0530*/  FFMA R7, R5, R20, R7 ;  /* 0x0000001405077223 */ /* 0x000fc60000000007 */
[----:B------:R-:W-:Y:S01]  /*0540*/  F2FP.BF16.PACK_AB R13, R0, R13 ;  /* 0x0000000d000d723e */ /* 0x000fe200000010ff */
[----:B------:R-:W-:Y:S01]  /*0550*/  IMAD.WIDE R4, R3, R2, c[0x0][0x178] ;  /* 0x00005e0003047625 */ /* 0x000fe200078e0202 */
[----:B------:R-:W-:-:S03]  /*0560*/  F2FP.BF16.PACK_AB R7, R7, R8 ;  /* 0x000000080707723e */ /* 0x000fc600000010ff */
[----:B------:R-:W-:Y:S01]  /*0570*/  IMAD.WIDE R2, R3, R2, c[0x0][0x180] ;  /* 0x0000600003027625 */ /* 0x000fe200078e0202 */
[----:B------:R-:W-:Y:S04]  /*0580*/  STG.E [R4.64], R13 ;  /* 0x0000000d04007986 */ /* 0x000fe8000c101904 */
[----:B------:R-:W-:Y:S01]  /*0590*/  STG.E [R2.64], R7 ;  /* 0x0000000702007986 */ /* 0x000fe2000c101904 */
[----:B------:R-:W-:Y:S05]  /*05a0*/  EXIT ;  /* 0x000000000000794d */ /* 0x000fea0003800000 */
.L_x_0:
[----:B------:R-:W-:-:S00]  /*05b0*/  BRA `(.L_x_0) ;  /* 0xfffffff000007947 */ /* 0x000fc0000383ffff */
[----:B------:R-:W-:-:S00]  /*05c0*/  NOP ;  /* 0x0000000000007918 */ /* 0x000fc00000000000 */
        /* <DEDUP_REMOVED lines=11> */
.L_x_1:
